//
// Generated by NVIDIA NVVM Compiler
//
// Compiler Build ID: CL-36424714
// Cuda compilation tools, release 13.0, V13.0.88
// Based on NVVM 20.0.0
//

.version 9.0
.target sm_100
.address_size 64

	// .globl	_Z14norm_transformPfS_S_S_i
.global .align 4 .b8 __cudart_i2opi_f[24] = {65, 144, 67, 60, 153, 149, 98, 219, 192, 221, 52, 245, 209, 87, 39, 252, 41, 21, 68, 78, 110, 131, 249, 162};

.visible .entry _Z14norm_transformPfS_S_S_i(
	.param .u64 .ptr .align 1 _Z14norm_transformPfS_S_S_i_param_0,
	.param .u64 .ptr .align 1 _Z14norm_transformPfS_S_S_i_param_1,
	.param .u64 .ptr .align 1 _Z14norm_transformPfS_S_S_i_param_2,
	.param .u64 .ptr .align 1 _Z14norm_transformPfS_S_S_i_param_3,
	.param .u32 _Z14norm_transformPfS_S_S_i_param_4
)
{
	.local .align 4 .b8 	__local_depot0[28];
	.reg .b64 	%SP;
	.reg .b64 	%SPL;
	.reg .pred 	%p<21>;
	.reg .b32 	%r<88>;
	.reg .b32 	%f<75>;
	.reg .b64 	%rd<53>;
	.reg .b64 	%fd<7>;

	mov.u64 	%SPL, __local_depot0;
	ld.param.u64 	%rd16, [_Z14norm_transformPfS_S_S_i_param_0];
	ld.param.u64 	%rd17, [_Z14norm_transformPfS_S_S_i_param_1];
	ld.param.u64 	%rd18, [_Z14norm_transformPfS_S_S_i_param_2];
	ld.param.u64 	%rd19, [_Z14norm_transformPfS_S_S_i_param_3];
	ld.param.u32 	%r29, [_Z14norm_transformPfS_S_S_i_param_4];
	add.u64 	%rd1, %SPL, 0;
	mov.u32 	%r30, %tid.x;
	mov.u32 	%r31, %ctaid.x;
	mov.u32 	%r32, %ntid.x;
	mad.lo.s32 	%r1, %r31, %r32, %r30;
	setp.ge.s32 	%p1, %r1, %r29;
	@%p1 bra 	$L__BB0_18;
	cvta.to.global.u64 	%rd21, %rd16;
	cvta.to.global.u64 	%rd22, %rd17;
	mul.wide.s32 	%rd23, %r1, 4;
	add.s64 	%rd24, %rd21, %rd23;
	ld.global.f32 	%f12, [%rd24];
	add.s64 	%rd25, %rd22, %rd23;
	ld.global.f32 	%f13, [%rd25];
	setp.lt.f32 	%p2, %f12, 0f00800000;
	mul.f32 	%f14, %f12, 0f4B000000;
	selp.f32 	%f15, %f14, %f12, %p2;
	selp.f32 	%f16, 0fC1B80000, 0f00000000, %p2;
	mov.b32 	%r33, %f15;
	add.s32 	%r34, %r33, -1059760811;
	and.b32  	%r35, %r34, -8388608;
	sub.s32 	%r36, %r33, %r35;
	mov.b32 	%f17, %r36;
	cvt.rn.f32.s32 	%f18, %r35;
	fma.rn.f32 	%f19, %f18, 0f34000000, %f16;
	add.f32 	%f20, %f17, 0fBF800000;
	fma.rn.f32 	%f21, %f20, 0fBE055027, 0f3E1039F6;
	fma.rn.f32 	%f22, %f21, %f20, 0fBDF8CDCC;
	fma.rn.f32 	%f23, %f22, %f20, 0f3E0F2955;
	fma.rn.f32 	%f24, %f23, %f20, 0fBE2AD8B9;
	fma.rn.f32 	%f25, %f24, %f20, 0f3E4CED0B;
	fma.rn.f32 	%f26, %f25, %f20, 0fBE7FFF22;
	fma.rn.f32 	%f27, %f26, %f20, 0f3EAAAA78;
	fma.rn.f32 	%f28, %f27, %f20, 0fBF000000;
	mul.f32 	%f29, %f20, %f28;
	fma.rn.f32 	%f30, %f29, %f20, %f20;
	fma.rn.f32 	%f31, %f19, 0f3F317218, %f30;
	setp.gt.u32 	%p3, %r33, 2139095039;
	fma.rn.f32 	%f32, %f15, 0f7F800000, 0f7F800000;
	selp.f32 	%f33, %f32, %f31, %p3;
	setp.eq.f32 	%p4, %f15, 0f00000000;
	mul.f32 	%f34, %f33, 0fC0000000;
	selp.f32 	%f1, 0f7F800000, %f34, %p4;
	cvt.f64.f32 	%fd1, %f13;
	mul.f64 	%fd2, %fd1, 0d401921FB54442D18;
	cvt.rn.f32.f64 	%f2, %fd2;
	mul.f32 	%f35, %f2, 0f3F22F983;
	cvt.rni.s32.f32 	%r87, %f35;
	cvt.rn.f32.s32 	%f36, %r87;
	fma.rn.f32 	%f37, %f36, 0fBFC90FDA, %f2;
	fma.rn.f32 	%f38, %f36, 0fB3A22168, %f37;
	fma.rn.f32 	%f74, %f36, 0fA7C234C5, %f38;
	abs.f32 	%f4, %f2;
	setp.ltu.f32 	%p5, %f4, 0f47CE4780;
	mov.u32 	%r83, %r87;
	mov.f32 	%f73, %f74;
	@%p5 bra 	$L__BB0_9;
	setp.neu.f32 	%p6, %f4, 0f7F800000;
	@%p6 bra 	$L__BB0_4;
	mov.f32 	%f41, 0f00000000;
	mul.rn.f32 	%f73, %f2, %f41;
	mov.b32 	%r83, 0;
	bra.uni 	$L__BB0_9;
$L__BB0_4:
	mov.b32 	%r3, %f2;
	shl.b32 	%r38, %r3, 8;
	or.b32  	%r4, %r38, -2147483648;
	mov.b64 	%rd49, 0;
	mov.b32 	%r80, 0;
	mov.u64 	%rd47, __cudart_i2opi_f;
	mov.u64 	%rd48, %rd1;
$L__BB0_5:
	.pragma "nounroll";
	ld.global.nc.u32 	%r39, [%rd47];
	mad.wide.u32 	%rd28, %r39, %r4, %rd49;
	shr.u64 	%rd49, %rd28, 32;
	st.local.u32 	[%rd48], %rd28;
	add.s32 	%r80, %r80, 1;
	add.s64 	%rd48, %rd48, 4;
	add.s64 	%rd47, %rd47, 4;
	setp.ne.s32 	%p7, %r80, 6;
	@%p7 bra 	$L__BB0_5;
	shr.u32 	%r40, %r3, 23;
	st.local.u32 	[%rd1+24], %rd49;
	and.b32  	%r7, %r40, 31;
	and.b32  	%r41, %r40, 224;
	add.s32 	%r42, %r41, -128;
	shr.u32 	%r43, %r42, 5;
	mul.wide.u32 	%rd29, %r43, 4;
	sub.s64 	%rd8, %rd1, %rd29;
	ld.local.u32 	%r81, [%rd8+24];
	ld.local.u32 	%r82, [%rd8+20];
	setp.eq.s32 	%p8, %r7, 0;
	@%p8 bra 	$L__BB0_8;
	shf.l.wrap.b32 	%r81, %r82, %r81, %r7;
	ld.local.u32 	%r44, [%rd8+16];
	shf.l.wrap.b32 	%r82, %r44, %r82, %r7;
$L__BB0_8:
	shr.u32 	%r45, %r81, 30;
	shf.l.wrap.b32 	%r46, %r82, %r81, 2;
	shl.b32 	%r47, %r82, 2;
	shr.u32 	%r48, %r46, 31;
	add.s32 	%r49, %r48, %r45;
	neg.s32 	%r50, %r49;
	setp.lt.s32 	%p9, %r3, 0;
	selp.b32 	%r83, %r50, %r49, %p9;
	xor.b32  	%r51, %r46, %r3;
	shr.s32 	%r52, %r46, 31;
	xor.b32  	%r53, %r52, %r46;
	xor.b32  	%r54, %r52, %r47;
	cvt.u64.u32 	%rd30, %r53;
	shl.b64 	%rd31, %rd30, 32;
	cvt.u64.u32 	%rd32, %r54;
	or.b64  	%rd33, %rd31, %rd32;
	cvt.rn.f64.s64 	%fd3, %rd33;
	mul.f64 	%fd4, %fd3, 0d3BF921FB54442D19;
	cvt.rn.f32.f64 	%f39, %fd4;
	neg.f32 	%f40, %f39;
	setp.lt.s32 	%p10, %r51, 0;
	selp.f32 	%f73, %f40, %f39, %p10;
$L__BB0_9:
	setp.ltu.f32 	%p11, %f4, 0f47CE4780;
	mul.rn.f32 	%f42, %f73, %f73;
	and.b32  	%r56, %r83, 1;
	setp.eq.b32 	%p12, %r56, 1;
	selp.f32 	%f43, 0f3F800000, %f73, %p12;
	fma.rn.f32 	%f44, %f42, %f43, 0f00000000;
	fma.rn.f32 	%f45, %f42, 0f37CBAC00, 0fBAB607ED;
	selp.f32 	%f46, %f45, 0fB94D4153, %p12;
	selp.f32 	%f47, 0f3D2AAABB, 0f3C0885E4, %p12;
	fma.rn.f32 	%f48, %f46, %f42, %f47;
	selp.f32 	%f49, 0fBEFFFFFF, 0fBE2AAAA8, %p12;
	fma.rn.f32 	%f50, %f48, %f42, %f49;
	fma.rn.f32 	%f51, %f50, %f44, %f43;
	and.b32  	%r57, %r83, 2;
	setp.eq.s32 	%p13, %r57, 0;
	mov.f32 	%f52, 0f00000000;
	sub.f32 	%f53, %f52, %f51;
	selp.f32 	%f8, %f51, %f53, %p13;
	@%p11 bra 	$L__BB0_17;
	setp.neu.f32 	%p14, %f4, 0f7F800000;
	@%p14 bra 	$L__BB0_12;
	mov.f32 	%f56, 0f00000000;
	mul.rn.f32 	%f74, %f2, %f56;
	mov.b32 	%r87, 0;
	bra.uni 	$L__BB0_17;
$L__BB0_12:
	mov.b32 	%r16, %f2;
	shl.b32 	%r59, %r16, 8;
	or.b32  	%r17, %r59, -2147483648;
	mov.b64 	%rd52, 0;
	mov.b32 	%r84, 0;
	mov.u64 	%rd50, __cudart_i2opi_f;
	mov.u64 	%rd51, %rd1;
$L__BB0_13:
	.pragma "nounroll";
	ld.global.nc.u32 	%r60, [%rd50];
	mad.wide.u32 	%rd36, %r60, %r17, %rd52;
	shr.u64 	%rd52, %rd36, 32;
	st.local.u32 	[%rd51], %rd36;
	add.s32 	%r84, %r84, 1;
	add.s64 	%rd51, %rd51, 4;
	add.s64 	%rd50, %rd50, 4;
	setp.ne.s32 	%p15, %r84, 6;
	@%p15 bra 	$L__BB0_13;
	shr.u32 	%r61, %r16, 23;
	st.local.u32 	[%rd1+24], %rd52;
	and.b32  	%r20, %r61, 31;
	and.b32  	%r62, %r61, 224;
	add.s32 	%r63, %r62, -128;
	shr.u32 	%r64, %r63, 5;
	mul.wide.u32 	%rd37, %r64, 4;
	sub.s64 	%rd15, %rd1, %rd37;
	ld.local.u32 	%r85, [%rd15+24];
	ld.local.u32 	%r86, [%rd15+20];
	setp.eq.s32 	%p16, %r20, 0;
	@%p16 bra 	$L__BB0_16;
	shf.l.wrap.b32 	%r85, %r86, %r85, %r20;
	ld.local.u32 	%r65, [%rd15+16];
	shf.l.wrap.b32 	%r86, %r65, %r86, %r20;
$L__BB0_16:
	shr.u32 	%r66, %r85, 30;
	shf.l.wrap.b32 	%r67, %r86, %r85, 2;
	shl.b32 	%r68, %r86, 2;
	shr.u32 	%r69, %r67, 31;
	add.s32 	%r70, %r69, %r66;
	neg.s32 	%r71, %r70;
	setp.lt.s32 	%p17, %r16, 0;
	selp.b32 	%r87, %r71, %r70, %p17;
	xor.b32  	%r72, %r67, %r16;
	shr.s32 	%r73, %r67, 31;
	xor.b32  	%r74, %r73, %r67;
	xor.b32  	%r75, %r73, %r68;
	cvt.u64.u32 	%rd38, %r74;
	shl.b64 	%rd39, %rd38, 32;
	cvt.u64.u32 	%rd40, %r75;
	or.b64  	%rd41, %rd39, %rd40;
	cvt.rn.f64.s64 	%fd5, %rd41;
	mul.f64 	%fd6, %fd5, 0d3BF921FB54442D19;
	cvt.rn.f32.f64 	%f54, %fd6;
	neg.f32 	%f55, %f54;
	setp.lt.s32 	%p18, %r72, 0;
	selp.f32 	%f74, %f55, %f54, %p18;
$L__BB0_17:
	sqrt.rn.f32 	%f57, %f1;
	add.s32 	%r77, %r87, 1;
	mul.rn.f32 	%f58, %f74, %f74;
	and.b32  	%r78, %r87, 1;
	setp.eq.b32 	%p19, %r78, 1;
	selp.f32 	%f59, %f74, 0f3F800000, %p19;
	fma.rn.f32 	%f60, %f58, %f59, 0f00000000;
	fma.rn.f32 	%f61, %f58, 0f37CBAC00, 0fBAB607ED;
	selp.f32 	%f62, 0fB94D4153, %f61, %p19;
	selp.f32 	%f63, 0f3C0885E4, 0f3D2AAABB, %p19;
	fma.rn.f32 	%f64, %f62, %f58, %f63;
	selp.f32 	%f65, 0fBE2AAAA8, 0fBEFFFFFF, %p19;
	fma.rn.f32 	%f66, %f64, %f58, %f65;
	fma.rn.f32 	%f67, %f66, %f60, %f59;
	and.b32  	%r79, %r77, 2;
	setp.eq.s32 	%p20, %r79, 0;
	mov.f32 	%f68, 0f00000000;
	sub.f32 	%f69, %f68, %f67;
	selp.f32 	%f70, %f67, %f69, %p20;
	mul.f32 	%f71, %f57, %f70;
	cvta.to.global.u64 	%rd42, %rd18;
	add.s64 	%rd44, %rd42, %rd23;
	mul.f32 	%f72, %f57, %f8;
	st.global.f32 	[%rd44], %f72;
	cvta.to.global.u64 	%rd45, %rd19;
	add.s64 	%rd46, %rd45, %rd23;
	st.global.f32 	[%rd46], %f71;
$L__BB0_18:
	ret;

}


// ===== COMPILED SASS (sm_100) =====

	.target	sm_100

	.elftype	@"ET_EXEC"


//--------------------- .note.nv.tkinfo           --------------------------
	.section	.note.nv.tkinfo,"",@"SHT_NOTE"
	.sectionflags	@"SHF_NOTE_NV_TKINFO"
	.tkinfo
        /*0018*/ 	.word	0x00000002
        /*0030*/ 	.string	""
        /*0030*/ 	.string	"ptxas"
        /*0030*/ 	.string	"Cuda compilation tools, release 13.0, V13.0.88"
        /*0030*/ 	.string	"Build cuda_13.0.r13.0/compiler.36424714_0"
        /*0030*/ 	.string	"-arch sm_100 -m 64 "



//--------------------- .note.nv.cuinfo           --------------------------
	.section	.note.nv.cuinfo,"",@"SHT_NOTE"
	.sectionflags	@"SHF_NOTE_NV_CUINFO"
        /*0018*/ 	.short	0x0002
        /*001a*/ 	.short	0x0064
        /*001c*/ 	.short	0x0082
	.zero		2


//--------------------- .nv.info                  --------------------------
	.section	.nv.info,"",@"SHT_CUDA_INFO"
	.align	4


	//----- nvinfo : EIATTR_REGCOUNT
	.align		4
        /*0000*/ 	.byte	0x04, 0x2f
        /*0002*/ 	.short	(.L_2 - .L_1)
	.align		4
.L_1:
        /*0004*/ 	.word	index@(_Z14norm_transformPfS_S_S_i)
        /*0008*/ 	.word	0x00000016


	//----- nvinfo : EIATTR_FRAME_SIZE
	.align		4
.L_2:
        /*000c*/ 	.byte	0x04, 0x11
        /*000e*/ 	.short	(.L_4 - .L_3)
	.align		4
.L_3:
        /*0010*/ 	.word	index@($__internal_0_$__cuda_sm20_sqrt_rn_f32_slowpath)
        /*0014*/ 	.word	0x00000000


	//----- nvinfo : EIATTR_FRAME_SIZE
	.align		4
.L_4:
        /*0018*/ 	.byte	0x04, 0x11
        /*001a*/ 	.short	(.L_6 - .L_5)
	.align		4
.L_5:
        /*001c*/ 	.word	index@(_Z14norm_transformPfS_S_S_i)
        /*0020*/ 	.word	0x00000000


	//----- nvinfo : EIATTR_MIN_STACK_SIZE
	.align		4
.L_6:
        /*0024*/ 	.byte	0x04, 0x12
        /*0026*/ 	.short	(.L_8 - .L_7)
	.align		4
.L_7:
        /*0028*/ 	.word	index@(_Z14norm_transformPfS_S_S_i)
        /*002c*/ 	.word	0x00000000
.L_8:


//--------------------- .nv.compat                --------------------------
	.section	.nv.compat,"",@"SHT_CUDA_COMPAT_INFO"
	.align	4
        /*0000*/ 	.byte	0x02, 0x09, 0x00, 0x00, 0x02, 0x02, 0x01, 0x00, 0x02, 0x05, 0x05, 0x00, 0x03, 0x07, 0x01, 0x01
        /*0010*/ 	.byte	0x02, 0x03, 0x00, 0x00, 0x02, 0x06, 0x01, 0x00, 0x04, 0x0b, 0x08, 0x00, 0x01, 0x00, 0x00, 0x00
        /*0020*/ 	.byte	0x00, 0x00, 0x00, 0x00


//--------------------- .nv.info._Z14norm_transformPfS_S_S_i --------------------------
	.section	.nv.info._Z14norm_transformPfS_S_S_i,"",@"SHT_CUDA_INFO"
	.sectionflags	@""
	.align	4


	//----- nvinfo : EIATTR_CUDA_API_VERSION
	.align		4
        /*0000*/ 	.byte	0x04, 0x37
        /*0002*/ 	.short	(.L_10 - .L_9)
.L_9:
        /*0004*/ 	.word	0x00000082


	//----- nvinfo : EIATTR_KPARAM_INFO
	.align		4
.L_10:
        /*0008*/ 	.byte	0x04, 0x17
        /*000a*/ 	.short	(.L_12 - .L_11)
.L_11:
        /*000c*/ 	.word	0x00000000
        /*0010*/ 	.short	0x0004
        /*0012*/ 	.short	0x0020
        /*0014*/ 	.byte	0x00, 0xf0, 0x11, 0x00


	//----- nvinfo : EIATTR_KPARAM_INFO
	.align		4
.L_12:
        /*0018*/ 	.byte	0x04, 0x17
        /*001a*/ 	.short	(.L_14 - .L_13)
.L_13:
        /*001c*/ 	.word	0x00000000
        /*0020*/ 	.short	0x0003
        /*0022*/ 	.short	0x0018
        /*0024*/ 	.byte	0x00, 0xf5, 0x21, 0x00


	//----- nvinfo : EIATTR_KPARAM_INFO
	.align		4
.L_14:
        /*0028*/ 	.byte	0x04, 0x17
        /*002a*/ 	.short	(.L_16 - .L_15)
.L_15:
        /*002c*/ 	.word	0x00000000
        /*0030*/ 	.short	0x0002
        /*0032*/ 	.short	0x0010
        /*0034*/ 	.byte	0x00, 0xf5, 0x21, 0x00


	//----- nvinfo : EIATTR_KPARAM_INFO
	.align		4
.L_16:
        /*0038*/ 	.byte	0x04, 0x17
        /*003a*/ 	.short	(.L_18 - .L_17)
.L_17:
        /*003c*/ 	.word	0x00000000
        /*0040*/ 	.short	0x0001
        /*0042*/ 	.short	0x0008
        /*0044*/ 	.byte	0x00, 0xf5, 0x21, 0x00


	//----- nvinfo : EIATTR_KPARAM_INFO
	.align		4
.L_18:
        /*0048*/ 	.byte	0x04, 0x17
        /*004a*/ 	.short	(.L_20 - .L_19)
.L_19:
        /*004c*/ 	.word	0x00000000
        /*0050*/ 	.short	0x0000
        /*0052*/ 	.short	0x0000
        /*0054*/ 	.byte	0x00, 0xf5, 0x21, 0x00


	//----- nvinfo : EIATTR_SPARSE_MMA_MASK
	.align		4
.L_20:
        /*0058*/ 	.byte	0x03, 0x50
        /*005a*/ 	.short	0x0000


	//----- nvinfo : EIATTR_MAXREG_COUNT
	.align		4
        /*005c*/ 	.byte	0x03, 0x1b
        /*005e*/ 	.short	0x00ff


	//----- nvinfo : EIATTR_MERCURY_ISA_VERSION
	.align		4
        /*0060*/ 	.byte	0x03, 0x5f
        /*0062*/ 	.short	0x0101


	//----- nvinfo : EIATTR_VRC_CTA_INIT_COUNT
	.align		4
        /*0064*/ 	.byte	0x02, 0x4a
	.zero		1
	.zero		1


	//----- nvinfo : EIATTR_EXIT_INSTR_OFFSETS
	.align		4
        /*0068*/ 	.byte	0x04, 0x1c
        /*006a*/ 	.short	(.L_22 - .L_21)


	//   ....[0]....
.L_21:
        /*006c*/ 	.word	0x00000070


	//   ....[1]....
        /*0070*/ 	.word	0x00001350


	//----- nvinfo : EIATTR_CRS_STACK_SIZE
	.align		4
.L_22:
        /*0074*/ 	.byte	0x04, 0x1e
        /*0076*/ 	.short	(.L_24 - .L_23)
.L_23:
        /*0078*/ 	.word	0x00000000


	//----- nvinfo : EIATTR_CBANK_PARAM_SIZE
	.align		4
.L_24:
        /*007c*/ 	.byte	0x03, 0x19
        /*007e*/ 	.short	0x0024


	//----- nvinfo : EIATTR_PARAM_CBANK
	.align		4
        /*0080*/ 	.byte	0x04, 0x0a
        /*0082*/ 	.short	(.L_26 - .L_25)
	.align		4
.L_25:
        /*0084*/ 	.word	index@(.nv.constant0._Z14norm_transformPfS_S_S_i)
        /*0088*/ 	.short	0x0380
        /*008a*/ 	.short	0x0024


	//----- nvinfo : EIATTR_SW_WAR
	.align		4
.L_26:
        /*008c*/ 	.byte	0x04, 0x36
        /*008e*/ 	.short	(.L_28 - .L_27)
.L_27:
        /*0090*/ 	.word	0x00000008
.L_28:


//--------------------- .nv.callgraph             --------------------------
	.section	.nv.callgraph,"",@"SHT_CUDA_CALLGRAPH"
	.align	4
	.sectionentsize	8
	.align		4
        /*0000*/ 	.word	0x00000000
	.align		4
        /*0004*/ 	.word	0xffffffff
	.align		4
        /*0008*/ 	.word	0x00000000
	.align		4
        /*000c*/ 	.word	0xfffffffe
	.align		4
        /*0010*/ 	.word	0x00000000
	.align		4
        /*0014*/ 	.word	0xfffffffd
	.align		4
        /*0018*/ 	.word	0x00000000
	.align		4
        /*001c*/ 	.word	0xfffffffc


//--------------------- .nv.constant4             --------------------------
	.section	.nv.constant4,"a",@progbits
	.align	8
	.align		8
.nv.constant4:
        /*0000*/ 	.dword	__cudart_i2opi_f


//--------------------- .text._Z14norm_transformPfS_S_S_i --------------------------
	.section	.text._Z14norm_transformPfS_S_S_i,"ax",@progbits
	.align	128
        .global         _Z14norm_transformPfS_S_S_i
        .type           _Z14norm_transformPfS_S_S_i,@function
        .size           _Z14norm_transformPfS_S_S_i,(.L_x_15 - _Z14norm_transformPfS_S_S_i)
        .other          _Z14norm_transformPfS_S_S_i,@"STO_CUDA_ENTRY STV_DEFAULT"
_Z14norm_transformPfS_S_S_i:
.text._Z14norm_transformPfS_S_S_i:
[----:B------:R-:W-:Y:S01]  /*0000*/  LDC R1, c[0x0][0x37c] ;  /* 0x0000df00ff017b82 */ /* 0x000fe20000000800 */
[----:B------:R-:W0:Y:S07]  /*0010*/  S2R R2, SR_TID.X ;  /* 0x0000000000027919 */ /* 0x000e2e0000002100 */
[----:B------:R-:W0:Y:S01]  /*0020*/  S2UR UR4, SR_CTAID.X ;  /* 0x00000000000479c3 */ /* 0x000e220000002500 */
[----:B------:R-:W1:Y:S07]  /*0030*/  LDCU UR5, c[0x0][0x3a0] ;  /* 0x00007400ff0577ac */ /* 0x000e6e0008000800 */
[----:B------:R-:W0:Y:S02]  /*0040*/  LDC R3, c[0x0][0x360] ;  /* 0x0000d800ff037b82 */ /* 0x000e240000000800 */
[----:B0-----:R-:W-:-:S05]  /*0050*/  IMAD R2, R3, UR4, R2 ;  /* 0x0000000403027c24 */ /* 0x001fca000f8e0202 */
[----:B-1----:R-:W-:-:S13]  /*0060*/  ISETP.GE.AND P0, PT, R2, UR5, PT ;  /* 0x0000000502007c0c */ /* 0x002fda000bf06270 */
[----:B------:R-:W-:Y:S05]  /*0070*/  @P0 EXIT ;  /* 0x000000000000094d */ /* 0x000fea0003800000 */
[----:B------:R-:W0:Y:S01]  /*0080*/  LDC.64 R4, c[0x0][0x380] ;  /* 0x0000e000ff047b82 */ /* 0x000e220000000a00 */
[----:B------:R-:W1:Y:S07]  /*0090*/  LDCU.64 UR6, c[0x0][0x358] ;  /* 0x00006b00ff0677ac */ /* 0x000e6e0008000a00 */
[----:B------:R-:W2:Y:S01]  /*00a0*/  LDC.64 R6, c[0x0][0x388] ;  /* 0x0000e200ff067b82 */ /* 0x000ea20000000a00 */
[----:B0-----:R-:W-:-:S05]  /*00b0*/  IMAD.WIDE R4, R2, 0x4, R4 ;  /* 0x0000000402047825 */ /* 0x001fca00078e0204 */
[----:B-1----:R0:W3:Y:S01]  /*00c0*/  LDG.E R0, desc[UR6][R4.64] ;  /* 0x0000000604007981 */ /* 0x0020e2000c1e1900 */
[----:B--2---:R-:W-:-:S06]  /*00d0*/  IMAD.WIDE R6, R2, 0x4, R6 ;  /* 0x0000000402067825 */ /* 0x004fcc00078e0206 */
[----:B------:R-:W2:Y:S01]  /*00e0*/  LDG.E R6, desc[UR6][R6.64] ;  /* 0x0000000606067981 */ /* 0x000ea2000c1e1900 */
[----:B------:R-:W-:Y:S01]  /*00f0*/  UMOV UR4, 0x54442d18 ;  /* 0x54442d1800047882 */ /* 0x000fe20000000000 */
[----:B------:R-:W-:Y:S01]  /*0100*/  UMOV UR5, 0x401921fb ;  /* 0x401921fb00057882 */ /* 0x000fe20000000000 */
[----:B0-----:R-:W-:Y:S01]  /*0110*/  IMAD.MOV.U32 R4, RZ, RZ, 0x3e055027 ;  /* 0x3e055027ff047424 */ /* 0x001fe200078e00ff */
[----:B------:R-:W-:Y:S01]  /*0120*/  BSSY.RECONVERGENT B0, `(.L_x_0) ;  /* 0x0000088000007945 */ /* 0x000fe20003800200 */
[----:B---3--:R-:W-:Y:S01]  /*0130*/  FSETP.GEU.AND P0, PT, R0, 1.175494350822287508e-38, PT ;  /* 0x008000000000780b */ /* 0x008fe20003f0e000 */
[----:B--2---:R-:W0:-:S12]  /*0140*/  F2F.F64.F32 R8, R6 ;  /* 0x0000000600087310 */ /* 0x004e180000201800 */
[----:B------:R-:W-:-:S04]  /*0150*/  @!P0 FMUL R0, R0, 8388608 ;  /* 0x4b00000000008820 */ /* 0x000fc80000400000 */
[----:B------:R-:W-:-:S05]  /*0160*/  VIADD R3, R0, 0xc0d55555 ;  /* 0xc0d5555500037836 */ /* 0x000fca0000000000 */
[----:B------:R-:W-:Y:S01]  /*0170*/  LOP3.LUT R11, R3, 0xff800000, RZ, 0xc0, !PT ;  /* 0xff800000030b7812 */ /* 0x000fe200078ec0ff */
[----:B0-----:R-:W-:-:S04]  /*0180*/  DMUL R8, R8, UR4 ;  /* 0x0000000408087c28 */ /* 0x001fc80008000000 */
[----:B------:R-:W-:Y:S01]  /*0190*/  IMAD.IADD R3, R0, 0x1, -R11 ;  /* 0x0000000100037824 */ /* 0x000fe200078e0a0b */
[----:B------:R-:W-:-:S03]  /*01a0*/  I2FP.F32.S32 R11, R11 ;  /* 0x0000000b000b7245 */ /* 0x000fc60000201400 */
[----:B------:R-:W-:Y:S02]  /*01b0*/  FADD R5, R3, -1 ;  /* 0xbf80000003057421 */ /* 0x000fe40000000000 */
[----:B------:R-:W0:Y:S02]  /*01c0*/  F2F.F32.F64 R3, R8 ;  /* 0x0000000800037310 */ /* 0x000e240000301000 */
[----:B------:R-:W-:-:S04]  /*01d0*/  FFMA R4, R5, -R4, 0.14084610342979431152 ;  /* 0x3e1039f605047423 */ /* 0x000fc80000000804 */
[----:B------:R-:W-:-:S04]  /*01e0*/  FFMA R4, R5, R4, -0.12148627638816833496 ;  /* 0xbdf8cdcc05047423 */ /* 0x000fc80000000004 */
[----:B------:R-:W-:-:S04]  /*01f0*/  FFMA R4, R5, R4, 0.13980610668659210205 ;  /* 0x3e0f295505047423 */ /* 0x000fc80000000004 */
[----:B------:R-:W-:Y:S01]  /*0200*/  FFMA R4, R5, R4, -0.16684235632419586182 ;  /* 0xbe2ad8b905047423 */ /* 0x000fe20000000004 */
[C---:B0-----:R-:W-:Y:S01]  /*0210*/  FMUL R7, R3.reuse, 0.63661974668502807617 ;  /* 0x3f22f98303077820 */ /* 0x041fe20000400000 */
[----:B------:R-:W-:Y:S02]  /*0220*/  FSETP.GE.AND P1, PT, |R3|, 105615, PT ;  /* 0x47ce47800300780b */ /* 0x000fe40003f26200 */
[----:B------:R-:W-:-:S03]  /*0230*/  FFMA R4, R5, R4, 0.20012299716472625732 ;  /* 0x3e4ced0b05047423 */ /* 0x000fc60000000004 */
[----:B------:R-:W0:Y:S01]  /*0240*/  F2I.NTZ R7, R7 ;  /* 0x0000000700077305 */ /* 0x000e220000203100 */
[----:B------:R-:W-:-:S04]  /*0250*/  FFMA R4, R5, R4, -0.24999669194221496582 ;  /* 0xbe7fff2205047423 */ /* 0x000fc80000000004 */
[----:B------:R-:W-:-:S04]  /*0260*/  FFMA R4, R5, R4, 0.33333182334899902344 ;  /* 0x3eaaaa7805047423 */ /* 0x000fc80000000004 */
[C---:B------:R-:W-:Y:S01]  /*0270*/  FFMA R6, R5.reuse, R4, -0.5 ;  /* 0xbf00000005067423 */ /* 0x040fe20000000004 */
[----:B------:R-:W-:Y:S02]  /*0280*/  FSEL R4, RZ, -23, P0 ;  /* 0xc1b80000ff047808 */ /* 0x000fe40000000000 */
[----:B------:R-:W-:Y:S01]  /*0290*/  ISETP.GT.U32.AND P0, PT, R0, 0x7f7fffff, PT ;  /* 0x7f7fffff0000780c */ /* 0x000fe20003f04070 */
[----:B------:R-:W-:Y:S01]  /*02a0*/  FMUL R6, R5, R6 ;  /* 0x0000000605067220 */ /* 0x000fe20000400000 */
[----:B0-----:R-:W-:Y:S01]  /*02b0*/  I2FP.F32.S32 R8, R7 ;  /* 0x0000000700087245 */ /* 0x001fe20000201400 */
[----:B------:R-:W-:Y:S02]  /*02c0*/  FFMA R4, R11, 1.1920928955078125e-07, R4 ;  /* 0x340000000b047823 */ /* 0x000fe40000000004 */
[----:B------:R-:W-:Y:S01]  /*02d0*/  FFMA R5, R5, R6, R5 ;  /* 0x0000000605057223 */ /* 0x000fe20000000005 */
[----:B------:R-:W-:Y:S01]  /*02e0*/  MOV R11, 0x7f800000 ;  /* 0x7f800000000b7802 */ /* 0x000fe20000000f00 */
[----:B------:R-:W-:-:S02]  /*02f0*/  FFMA R9, R8, -1.5707962512969970703, R3 ;  /* 0xbfc90fda08097823 */ /* 0x000fc40000000003 */
[----:B------:R-:W-:Y:S01]  /*0300*/  FFMA R4, R4, 0.69314718246459960938, R5 ;  /* 0x3f31721804047823 */ /* 0x000fe20000000005 */
[----:B------:R-:W-:Y:S01]  /*0310*/  P2R R6, PR, RZ, 0x2 ;  /* 0x00000002ff067803 */ /* 0x000fe20000000000 */
[----:B------:R-:W-:Y:S02]  /*0320*/  FFMA R9, R8, -7.5497894158615963534e-08, R9 ;  /* 0xb3a2216808097823 */ /* 0x000fe40000000009 */
[C---:B------:R-:W-:Y:S01]  /*0330*/  @P0 FFMA R4, R0.reuse, R11, +INF ;  /* 0x7f80000000040423 */ /* 0x040fe2000000000b */
[----:B------:R-:W-:Y:S01]  /*0340*/  FSETP.NEU.AND P0, PT, R0, RZ, PT ;  /* 0x000000ff0000720b */ /* 0x000fe20003f0d000 */
[----:B------:R-:W-:Y:S02]  /*0350*/  FFMA R5, R8, -5.3903029534742383927e-15, R9 ;  /* 0xa7c234c508057823 */ /* 0x000fe40000000009 */
[----:B------:R-:W-:Y:S01]  /*0360*/  FMUL R4, R4, -2 ;  /* 0xc000000004047820 */ /* 0x000fe20000400000 */
[----:B------:R-:W-:Y:S02]  /*0370*/  IMAD.MOV.U32 R8, RZ, RZ, R7 ;  /* 0x000000ffff087224 */ /* 0x000fe400078e0007 */
[----:B------:R-:W-:-:S02]  /*0380*/  IMAD.MOV.U32 R0, RZ, RZ, R5 ;  /* 0x000000ffff007224 */ /* 0x000fc400078e0005 */
[----:B------:R-:W-:Y:S01]  /*0390*/  FSEL R4, R4, +INF , P0 ;  /* 0x7f80000004047808 */ /* 0x000fe20000000000 */
[----:B------:R-:W-:Y:S06]  /*03a0*/  @!P1 BRA `(.L_x_1) ;  /* 0x00000004007c9947 */ /* 0x000fec0003800000 */
[----:B------:R-:W-:-:S13]  /*03b0*/  FSETP.NEU.AND P0, PT, |R3|, +INF , PT ;  /* 0x7f8000000300780b */ /* 0x000fda0003f0d200 */
[----:B------:R-:W-:Y:S01]  /*03c0*/  @!P0 FMUL R0, RZ, R3 ;  /* 0x00000003ff008220 */ /* 0x000fe20000400000 */
[----:B------:R-:W-:Y:S01]  /*03d0*/  @!P0 IMAD.MOV.U32 R7, RZ, RZ, RZ ;  /* 0x000000ffff078224 */ /* 0x000fe200078e00ff */
[----:B------:R-:W-:Y:S06]  /*03e0*/  @!P0 BRA `(.L_x_1) ;  /* 0x00000004006c8947 */ /* 0x000fec0003800000 */
[----:B------:R-:W-:Y:S01]  /*03f0*/  SHF.L.U32 R6, R3, 0x8, RZ ;  /* 0x0000000803067819 */ /* 0x000fe200000006ff */
[----:B------:R-:W-:Y:S01]  /*0400*/  IMAD.MOV.U32 R0, RZ, RZ, RZ ;  /* 0x000000ffff007224 */ /* 0x000fe200078e00ff */
[----:B------:R-:W0:Y:S01]  /*0410*/  LDCU.64 UR8, c[0x4][URZ] ;  /* 0x01000000ff0877ac */ /* 0x000e220008000a00 */
[----:B------:R-:W-:Y:S01]  /*0420*/  IMAD.MOV.U32 R19, RZ, RZ, RZ ;  /* 0x000000ffff137224 */ /* 0x000fe200078e00ff */
[----:B------:R-:W-:Y:S01]  /*0430*/  LOP3.LUT R7, R6, 0x80000000, RZ, 0xfc, !PT ;  /* 0x8000000006077812 */ /* 0x000fe200078efcff */
[----:B------:R-:W-:Y:S01]  /*0440*/  UMOV UR5, URZ ;  /* 0x000000ff00057c82 */ /* 0x000fe20008000000 */
[----:B------:R-:W-:-:S05]  /*0450*/  UMOV UR4, URZ ;  /* 0x000000ff00047c82 */ /* 0x000fca0008000000 */
.L_x_2:
[----:B0-----:R-:W-:Y:S01]  /*0460*/  IMAD.U32 R12, RZ, RZ, UR8 ;  /* 0x00000008ff0c7e24 */ /* 0x001fe2000f8e00ff */
[----:B------:R-:W-:-:S05]  /*0470*/  MOV R13, UR9 ;  /* 0x00000009000d7c02 */ /* 0x000fca0008000f00 */
[----:B------:R-:W2:Y:S01]  /*0480*/  LDG.E.CONSTANT R10, desc[UR6][R12.64] ;  /* 0x000000060c0a7981 */ /* 0x000ea2000c1e9900 */
[----:B------:R-:W-:Y:S01]  /*0490*/  UIADD3 UR4, UPT, UPT, UR4, 0x1, URZ ;  /* 0x0000000104047890 */ /* 0x000fe2000fffe0ff */
[C---:B------:R-:W-:Y:S01]  /*04a0*/  ISETP.EQ.AND P0, PT, R19.reuse, RZ, PT ;  /* 0x000000ff1300720c */ /* 0x040fe20003f02270 */
[----:B------:R-:W-:Y:S01]  /*04b0*/  UIADD3 UR8, UP1, UPT, UR8, 0x4, URZ ;  /* 0x0000000408087890 */ /* 0x000fe2000ff3e0ff */
[C---:B------:R-:W-:Y:S01]  /*04c0*/  ISETP.EQ.AND P1, PT, R19.reuse, 0x4, PT ;  /* 0x000000041300780c */ /* 0x040fe20003f22270 */
[----:B------:R-:W-:Y:S01]  /*04d0*/  UISETP.NE.AND UP0, UPT, UR4, 0x6, UPT ;  /* 0x000000060400788c */ /* 0x000fe2000bf05270 */
[C---:B------:R-:W-:Y:S01]  /*04e0*/  ISETP.EQ.AND P3, PT, R19.reuse, 0xc, PT ;  /* 0x0000000c1300780c */ /* 0x040fe20003f62270 */
[----:B------:R-:W-:Y:S01]  /*04f0*/  UIADD3.X UR9, UPT, UPT, URZ, UR9, URZ, UP1, !UPT ;  /* 0x00000009ff097290 */ /* 0x000fe20008ffe4ff */
[C---:B------:R-:W-:Y:S02]  /*0500*/  ISETP.EQ.AND P4, PT, R19.reuse, 0x10, PT ;  /* 0x000000101300780c */ /* 0x040fe40003f82270 */
[----:B------:R-:W-:Y:S01]  /*0510*/  ISETP.EQ.AND P5, PT, R19, 0x14, PT ;  /* 0x000000141300780c */ /* 0x000fe20003fa2270 */
[----:B--2---:R-:W-:-:S03]  /*0520*/  IMAD.WIDE.U32 R10, R10, R7, RZ ;  /* 0x000000070a0a7225 */ /* 0x004fc600078e00ff */
[----:B------:R-:W-:-:S04]  /*0530*/  IADD3 R9, P2, PT, R10, R0, RZ ;  /* 0x000000000a097210 */ /* 0x000fc80007f5e0ff */
[----:B------:R-:W-:Y:S01]  /*0540*/  IADD3.X R0, PT, PT, R11, UR5, RZ, P2, !PT ;  /* 0x000000050b007c10 */ /* 0x000fe200097fe4ff */
[--C-:B------:R-:W-:Y:S01]  /*0550*/  @P0 IMAD.MOV.U32 R6, RZ, RZ, R9.reuse ;  /* 0x000000ffff060224 */ /* 0x100fe200078e0009 */
[C---:B------:R-:W-:Y:S01]  /*0560*/  ISETP.EQ.AND P2, PT, R19.reuse, 0x8, PT ;  /* 0x000000081300780c */ /* 0x040fe20003f42270 */
[--C-:B------:R-:W-:Y:S01]  /*0570*/  @P1 IMAD.MOV.U32 R14, RZ, RZ, R9.reuse ;  /* 0x000000ffff0e1224 */ /* 0x100fe200078e0009 */
[----:B------:R-:W-:Y:S01]  /*0580*/  @P3 MOV R16, R9 ;  /* 0x0000000900103202 */ /* 0x000fe20000000f00 */
[--C-:B------:R-:W-:Y:S02]  /*0590*/  @P4 IMAD.MOV.U32 R17, RZ, RZ, R9.reuse ;  /* 0x000000ffff114224 */ /* 0x100fe400078e0009 */
[----:B------:R-:W-:Y:S02]  /*05a0*/  @P5 IMAD.MOV.U32 R18, RZ, RZ, R9 ;  /* 0x000000ffff125224 */ /* 0x000fe400078e0009 */
[----:B------:R-:W-:-:S06]  /*05b0*/  VIADD R19, R19, 0x4 ;  /* 0x0000000413137836 */ /* 0x000fcc0000000000 */
[----:B------:R-:W-:Y:S01]  /*05c0*/  @P2 IMAD.MOV.U32 R15, RZ, RZ, R9 ;  /* 0x000000ffff0f2224 */ /* 0x000fe200078e0009 */
[----:B------:R-:W-:Y:S06]  /*05d0*/  BRA.U UP0, `(.L_x_2) ;  /* 0xfffffffd00a07547 */ /* 0x000fec000b83ffff */
[----:B------:R-:W-:Y:S01]  /*05e0*/  SHF.R.U32.HI R7, RZ, 0x17, R3 ;  /* 0x00000017ff077819 */ /* 0x000fe20000011603 */
[----:B------:R-:W-:Y:S03]  /*05f0*/  BSSY.RECONVERGENT B1, `(.L_x_3) ;  /* 0x0000028000017945 */ /* 0x000fe60003800200 */
[C---:B------:R-:W-:Y:S02]  /*0600*/  LOP3.LUT R9, R7.reuse, 0xe0, RZ, 0xc0, !PT ;  /* 0x000000e007097812 */ /* 0x040fe400078ec0ff */
[----:B------:R-:W-:Y:S02]  /*0610*/  LOP3.LUT P6, RZ, R7, 0x1f, RZ, 0xc0, !PT ;  /* 0x0000001f07ff7812 */ /* 0x000fe400078cc0ff */
[----:B------:R-:W-:-:S04]  /*0620*/  IADD3 R9, PT, PT, R9, -0x80, RZ ;  /* 0xffffff8009097810 */ /* 0x000fc80007ffe0ff */
[----:B------:R-:W-:-:S05]  /*0630*/  SHF.R.U32.HI R9, RZ, 0x5, R9 ;  /* 0x00000005ff097819 */ /* 0x000fca0000011609 */
[----:B------:R-:W-:-:S05]  /*0640*/  IMAD.U32 R12, R9, -0x4, RZ ;  /* 0xfffffffc090c7824 */ /* 0x000fca00078e00ff */
[C---:B------:R-:W-:Y:S02]  /*0650*/  ISETP.EQ.AND P3, PT, R12.reuse, -0x18, PT ;  /* 0xffffffe80c00780c */ /* 0x040fe40003f62270 */
[C---:B------:R-:W-:Y:S02]  /*0660*/  ISETP.EQ.AND P4, PT, R12.reuse, -0x14, PT ;  /* 0xffffffec0c00780c */ /* 0x040fe40003f82270 */
[C---:B------:R-:W-:Y:S02]  /*0670*/  ISETP.EQ.AND P0, PT, R12.reuse, -0x10, PT ;  /* 0xfffffff00c00780c */ /* 0x040fe40003f02270 */
[C---:B------:R-:W-:Y:S02]  /*0680*/  ISETP.EQ.AND P1, PT, R12.reuse, -0xc, PT ;  /* 0xfffffff40c00780c */ /* 0x040fe40003f22270 */
[C---:B------:R-:W-:Y:S02]  /*0690*/  ISETP.EQ.AND P2, PT, R12.reuse, -0x8, PT ;  /* 0xfffffff80c00780c */ /* 0x040fe40003f42270 */
[----:B------:R-:W-:-:S03]  /*06a0*/  ISETP.EQ.AND P5, PT, R12, 0x4, PT ;  /* 0x000000040c00780c */ /* 0x000fc60003fa2270 */
[--C-:B------:R-:W-:Y:S01]  /*06b0*/  @P3 IMAD.MOV.U32 R9, RZ, RZ, R6.reuse ;  /* 0x000000ffff093224 */ /* 0x100fe200078e0006 */
[C---:B------:R-:W-:Y:S01]  /*06c0*/  ISETP.EQ.AND P3, PT, R12.reuse, -0x4, PT ;  /* 0xfffffffc0c00780c */ /* 0x040fe20003f62270 */
[----:B------:R-:W-:Y:S01]  /*06d0*/  @P4 IMAD.MOV.U32 R10, RZ, RZ, R6 ;  /* 0x000000ffff0a4224 */ /* 0x000fe200078e0006 */
[----:B------:R-:W-:Y:S01]  /*06e0*/  @P4 MOV R9, R14 ;  /* 0x0000000e00094202 */ /* 0x000fe20000000f00 */
[----:B------:R-:W-:Y:S01]  /*06f0*/  @P0 IMAD.MOV.U32 R10, RZ, RZ, R14 ;  /* 0x000000ffff0a0224 */ /* 0x000fe200078e000e */
[----:B------:R-:W-:Y:S01]  /*0700*/  ISETP.EQ.AND P4, PT, R12, RZ, PT ;  /* 0x000000ff0c00720c */ /* 0x000fe20003f82270 */
[--C-:B------:R-:W-:Y:S01]  /*0710*/  @P0 IMAD.MOV.U32 R9, RZ, RZ, R15.reuse ;  /* 0x000000ffff090224 */ /* 0x100fe200078e000f */
[----:B------:R-:W-:Y:S01]  /*0720*/  @P1 MOV R9, R16 ;  /* 0x0000001000091202 */ /* 0x000fe20000000f00 */
[----:B------:R-:W-:Y:S02]  /*0730*/  @P1 IMAD.MOV.U32 R10, RZ, RZ, R15 ;  /* 0x000000ffff0a1224 */ /* 0x000fe400078e000f */
[----:B------:R-:W-:-:S02]  /*0740*/  @P2 IMAD.MOV.U32 R10, RZ, RZ, R16 ;  /* 0x000000ffff0a2224 */ /* 0x000fc400078e0010 */
[--C-:B------:R-:W-:Y:S02]  /*0750*/  @P2 IMAD.MOV.U32 R9, RZ, RZ, R17.reuse ;  /* 0x000000ffff092224 */ /* 0x100fe400078e0011 */
[----:B------:R-:W-:Y:S01]  /*0760*/  @P3 IMAD.MOV.U32 R10, RZ, RZ, R17 ;  /* 0x000000ffff0a3224 */ /* 0x000fe200078e0011 */
[----:B------:R-:W-:-:S03]  /*0770*/  @P3 MOV R9, R18 ;  /* 0x0000001200093202 */ /* 0x000fc60000000f00 */
[----:B------:R-:W-:Y:S02]  /*0780*/  @P4 IMAD.MOV.U32 R10, RZ, RZ, R18 ;  /* 0x000000ffff0a4224 */ /* 0x000fe400078e0012 */
[--C-:B------:R-:W-:Y:S02]  /*0790*/  @P4 IMAD.MOV.U32 R9, RZ, RZ, R0.reuse ;  /* 0x000000ffff094224 */ /* 0x100fe400078e0000 */
[----:B------:R-:W-:Y:S01]  /*07a0*/  @P5 IMAD.MOV.U32 R10, RZ, RZ, R0 ;  /* 0x000000ffff0a5224 */ /* 0x000fe200078e0000 */
[----:B------:R-:W-:Y:S06]  /*07b0*/  @!P6 BRA `(.L_x_4) ;  /* 0x00000000002ce947 */ /* 0x000fec0003800000 */
[----:B------:R-:W-:Y:S01]  /*07c0*/  @P0 MOV R11, R6 ;  /* 0x00000006000b0202 */ /* 0x000fe20000000f00 */
[----:B------:R-:W-:Y:S01]  /*07d0*/  @P1 IMAD.MOV.U32 R11, RZ, RZ, R14 ;  /* 0x000000ffff0b1224 */ /* 0x000fe200078e000e */
[----:B------:R-:W-:Y:S01]  /*07e0*/  ISETP.EQ.AND P0, PT, R12, 0x8, PT ;  /* 0x000000080c00780c */ /* 0x000fe20003f02270 */
[----:B------:R-:W-:Y:S01]  /*07f0*/  @P2 IMAD.MOV.U32 R11, RZ, RZ, R15 ;  /* 0x000000ffff0b2224 */ /* 0x000fe200078e000f */
[----:B------:R-:W-:Y:S01]  /*0800*/  LOP3.LUT R7, R7, 0x1f, RZ, 0xc0, !PT ;  /* 0x0000001f07077812 */ /* 0x000fe200078ec0ff */
[----:B------:R-:W-:Y:S01]  /*0810*/  @P3 IMAD.MOV.U32 R11, RZ, RZ, R16 ;  /* 0x000000ffff0b3224 */ /* 0x000fe200078e0010 */
[----:B------:R-:W-:Y:S01]  /*0820*/  @P4 MOV R11, R17 ;  /* 0x00000011000b4202 */ /* 0x000fe20000000f00 */
[----:B------:R-:W-:Y:S01]  /*0830*/  @P5 IMAD.MOV.U32 R11, RZ, RZ, R18 ;  /* 0x000000ffff0b5224 */ /* 0x000fe200078e0012 */
[----:B------:R-:W-:-:S07]  /*0840*/  SHF.L.W.U32.HI R9, R10, R7, R9 ;  /* 0x000000070a097219 */ /* 0x000fce0000010e09 */
[----:B------:R-:W-:-:S05]  /*0850*/  @P0 IMAD.MOV.U32 R11, RZ, RZ, R0 ;  /* 0x000000ffff0b0224 */ /* 0x000fca00078e0000 */
[----:B------:R-:W-:-:S07]  /*0860*/  SHF.L.W.U32.HI R10, R11, R7, R10 ;  /* 0x000000070b0a7219 */ /* 0x000fce0000010e0a */
.L_x_4:
[----:B------:R-:W-:Y:S05]  /*0870*/  BSYNC.RECONVERGENT B1 ;  /* 0x0000000000017941 */ /* 0x000fea0003800200 */
.L_x_3:
[C---:B------:R-:W-:Y:S01]  /*0880*/  SHF.L.W.U32.HI R0, R10.reuse, 0x2, R9 ;  /* 0x000000020a007819 */ /* 0x040fe20000010e09 */
[----:B------:R-:W-:Y:S01]  /*0890*/  IMAD.SHL.U32 R10, R10, 0x4, RZ ;  /* 0x000000040a0a7824 */ /* 0x000fe200078e00ff */
[----:B------:R-:W-:Y:S01]  /*08a0*/  UMOV UR4, 0x54442d19 ;  /* 0x54442d1900047882 */ /* 0x000fe20000000000 */
[----:B------:R-:W-:Y:S01]  /*08b0*/  UMOV UR5, 0x3bf921fb ;  /* 0x3bf921fb00057882 */ /* 0x000fe20000000000 */
[----:B------:R-:W-:Y:S02]  /*08c0*/  SHF.R.S32.HI R7, RZ, 0x1f, R0 ;  /* 0x0000001fff077819 */ /* 0x000fe40000011400 */
[----:B------:R-:W-:Y:S02]  /*08d0*/  ISETP.GE.AND P0, PT, R3, RZ, PT ;  /* 0x000000ff0300720c */ /* 0x000fe40003f06270 */
[C---:B------:R-:W-:Y:S02]  /*08e0*/  LOP3.LUT R10, R7.reuse, R10, RZ, 0x3c, !PT ;  /* 0x0000000a070a7212 */ /* 0x040fe400078e3cff */
[----:B------:R-:W-:-:S02]  /*08f0*/  LOP3.LUT R11, R7, R0, RZ, 0x3c, !PT ;  /* 0x00000000070b7212 */ /* 0x000fc400078e3cff */
[----:B------:R-:W-:Y:S02]  /*0900*/  SHF.R.U32.HI R7, RZ, 0x1e, R9 ;  /* 0x0000001eff077819 */ /* 0x000fe40000011609 */
[C---:B------:R-:W-:Y:S02]  /*0910*/  LOP3.LUT R9, R0.reuse, R3, RZ, 0x3c, !PT ;  /* 0x0000000300097212 */ /* 0x040fe400078e3cff */
[----:B------:R-:W0:Y:S01]  /*0920*/  I2F.F64.S64 R10, R10 ;  /* 0x0000000a000a7312 */ /* 0x000e220000301c00 */
[----:B------:R-:W-:Y:S02]  /*0930*/  LEA.HI R7, R0, R7, RZ, 0x1 ;  /* 0x0000000700077211 */ /* 0x000fe400078f08ff */
[----:B------:R-:W-:Y:S02]  /*0940*/  ISETP.GE.AND P1, PT, R9, RZ, PT ;  /* 0x000000ff0900720c */ /* 0x000fe40003f26270 */
[----:B------:R-:W-:-:S05]  /*0950*/  IADD3 R0, PT, PT, -R7, RZ, RZ ;  /* 0x000000ff07007210 */ /* 0x000fca0007ffe1ff */
[----:B------:R-:W-:Y:S01]  /*0960*/  @!P0 IMAD.MOV.U32 R7, RZ, RZ, R0 ;  /* 0x000000ffff078224 */ /* 0x000fe200078e0000 */
[----:B0-----:R-:W-:-:S10]  /*0970*/  DMUL R12, R10, UR4 ;  /* 0x000000040a0c7c28 */ /* 0x001fd40008000000 */
[----:B------:R-:W0:Y:S02]  /*0980*/  F2F.F32.F64 R12, R12 ;  /* 0x0000000c000c7310 */ /* 0x000e240000301000 */
[----:B0-----:R-:W-:-:S07]  /*0990*/  FSEL R0, -R12, R12, !P1 ;  /* 0x0000000c0c007208 */ /* 0x001fce0004800100 */
.L_x_1:
[----:B------:R-:W-:Y:S05]  /*09a0*/  BSYNC.RECONVERGENT B0 ;  /* 0x0000000000007941 */ /* 0x000fea0003800200 */
.L_x_0:
[----:B------:R-:W-:Y:S02]  /*09b0*/  IMAD.MOV.U32 R10, RZ, RZ, 0x37cbac00 ;  /* 0x37cbac00ff0a7424 */ /* 0x000fe400078e00ff */
[----:B------:R-:W-:Y:S01]  /*09c0*/  FMUL R9, R0, R0 ;  /* 0x0000000000097220 */ /* 0x000fe20000400000 */
[----:B------:R-:W-:Y:S01]  /*09d0*/  LOP3.LUT R11, R7, 0x1, RZ, 0xc0, !PT ;  /* 0x00000001070b7812 */ /* 0x000fe200078ec0ff */
[----:B------:R-:W-:Y:S01]  /*09e0*/  IMAD.MOV.U32 R12, RZ, RZ, 0x3d2aaabb ;  /* 0x3d2aaabbff0c7424 */ /* 0x000fe200078e00ff */
[----:B------:R-:W-:Y:S01]  /*09f0*/  FSETP.GE.AND P2, PT, |R3|, 105615, PT ;  /* 0x47ce47800300780b */ /* 0x000fe20003f46200 */
[----:B------:R-:W-:Y:S01]  /*0a00*/  FFMA R10, R9, R10, -0.0013887860113754868507 ;  /* 0xbab607ed090a7423 */ /* 0x000fe2000000000a */
[----:B------:R-:W-:Y:S01]  /*0a10*/  ISETP.NE.U32.AND P0, PT, R11, 0x1, PT ;  /* 0x000000010b00780c */ /* 0x000fe20003f05070 */
[----:B------:R-:W-:Y:S01]  /*0a20*/  BSSY.RECONVERGENT B0, `(.L_x_5) ;  /* 0x000006b000007945 */ /* 0x000fe20003800200 */
[----:B------:R-:W-:Y:S02]  /*0a30*/  MOV R11, 0x3effffff ;  /* 0x3effffff000b7802 */ /* 0x000fe40000000f00 */
[----:B------:R-:W-:-:S02]  /*0a40*/  FSEL R10, R10, -0.00019574658654164522886, !P0 ;  /* 0xb94d41530a0a7808 */ /* 0x000fc40004000000 */
[----:B------:R-:W-:Y:S02]  /*0a50*/  FSEL R12, R12, 0.0083327032625675201416, !P0 ;  /* 0x3c0885e40c0c7808 */ /* 0x000fe40004000000 */
[----:B------:R-:W-:Y:S02]  /*0a60*/  LOP3.LUT P1, RZ, R7, 0x2, RZ, 0xc0, !PT ;  /* 0x0000000207ff7812 */ /* 0x000fe4000782c0ff */
[----:B------:R-:W-:Y:S01]  /*0a70*/  FSEL R0, R0, 1, P0 ;  /* 0x3f80000000007808 */ /* 0x000fe20000000000 */
[----:B------:R-:W-:Y:S01]  /*0a80*/  FFMA R10, R9, R10, R12 ;  /* 0x0000000a090a7223 */ /* 0x000fe2000000000c */
[----:B------:R-:W-:-:S03]  /*0a90*/  FSEL R11, -R11, -0.16666662693023681641, !P0 ;  /* 0xbe2aaaa80b0b7808 */ /* 0x000fc60004000100 */
[C---:B------:R-:W-:Y:S02]  /*0aa0*/  FFMA R7, R9.reuse, R0, RZ ;  /* 0x0000000009077223 */ /* 0x040fe400000000ff */
[----:B------:R-:W-:-:S04]  /*0ab0*/  FFMA R10, R9, R10, R11 ;  /* 0x0000000a090a7223 */ /* 0x000fc8000000000b */
[----:B------:R-:W-:-:S04]  /*0ac0*/  FFMA R7, R7, R10, R0 ;  /* 0x0000000a07077223 */ /* 0x000fc80000000000 */
[----:B------:R-:W-:Y:S01]  /*0ad0*/  @P1 FADD R7, RZ, -R7 ;  /* 0x80000007ff071221 */ /* 0x000fe20000000000 */
[----:B------:R-:W-:Y:S06]  /*0ae0*/  @!P2 BRA `(.L_x_6) ;  /* 0x000000040078a947 */ /* 0x000fec0003800000 */
[----:B------:R-:W-:-:S13]  /*0af0*/  FSETP.NEU.AND P0, PT, |R3|, +INF , PT ;  /* 0x7f8000000300780b */ /* 0x000fda0003f0d200 */
[----:B------:R-:W-:Y:S01]  /*0b00*/  @!P0 FMUL R5, RZ, R3 ;  /* 0x00000003ff058220 */ /* 0x000fe20000400000 */
[----:B------:R-:W-:Y:S01]  /*0b10*/  @!P0 IMAD.MOV.U32 R8, RZ, RZ, RZ ;  /* 0x000000ffff088224 */ /* 0x000fe200078e00ff */
[----:B------:R-:W-:Y:S06]  /*0b20*/  @!P0 BRA `(.L_x_6) ;  /* 0x0000000400688947 */ /* 0x000fec0003800000 */
[----:B------:R-:W-:Y:S02]  /*0b30*/  IMAD.SHL.U32 R5, R3, 0x100, RZ ;  /* 0x0000010003057824 */ /* 0x000fe400078e00ff */
[----:B------:R-:W-:Y:S02]  /*0b40*/  HFMA2 R12, -RZ, RZ, 0, 0 ;  /* 0x00000000ff0c7431 */ /* 0x000fe400000001ff */
[----:B------:R-:W-:Y:S01]  /*0b50*/  IMAD.MOV.U32 R0, RZ, RZ, RZ ;  /* 0x000000ffff007224 */ /* 0x000fe200078e00ff */
[----:B------:R-:W0:Y:S01]  /*0b60*/  LDCU.64 UR8, c[0x4][URZ] ;  /* 0x01000000ff0877ac */ /* 0x000e220008000a00 */
[----:B------:R-:W-:Y:S01]  /*0b70*/  LOP3.LUT R13, R5, 0x80000000, RZ, 0xfc, !PT ;  /* 0x80000000050d7812 */ /* 0x000fe200078efcff */
[----:B------:R-:W-:Y:S01]  /*0b80*/  UMOV UR5, URZ ;  /* 0x000000ff00057c82 */ /* 0x000fe20008000000 */
[----:B------:R-:W-:-:S05]  /*0b90*/  UMOV UR4, URZ ;  /* 0x000000ff00047c82 */ /* 0x000fca0008000000 */
.L_x_7:
[----:B0-----:R-:W-:Y:S02]  /*0ba0*/  IMAD.U32 R10, RZ, RZ, UR8 ;  /* 0x00000008ff0a7e24 */ /* 0x001fe4000f8e00ff */
[----:B------:R-:W-:-:S05]  /*0bb0*/  IMAD.U32 R11, RZ, RZ, UR9 ;  /* 0x00000009ff0b7e24 */ /* 0x000fca000f8e00ff */
        /* <DEDUP_REMOVED lines=9> */
[----:B------:R-:W-:-:S02]  /*0c50*/  ISETP.EQ.AND P4, PT, R12, 0x10, PT ;  /* 0x000000100c00780c */ /* 0x000fc40003f82270 */
[C---:B------:R-:W-:Y:S01]  /*0c60*/  ISETP.EQ.AND P5, PT, R12.reuse, 0x14, PT ;  /* 0x000000140c00780c */ /* 0x040fe20003fa2270 */
[----:B------:R-:W-:Y:S02]  /*0c70*/  VIADD R12, R12, 0x4 ;  /* 0x000000040c0c7836 */ /* 0x000fe40000000000 */
[----:B--2---:R-:W-:-:S03]  /*0c80*/  IMAD.WIDE.U32 R8, R8, R13, RZ ;  /* 0x0000000d08087225 */ /* 0x004fc600078e00ff */
[----:B------:R-:W-:-:S04]  /*0c90*/  IADD3 R5, P6, PT, R8, R0, RZ ;  /* 0x0000000008057210 */ /* 0x000fc80007fde0ff */
[----:B------:R-:W-:Y:S01]  /*0ca0*/  IADD3.X R0, PT, PT, R9, UR5, RZ, P6, !PT ;  /* 0x0000000509007c10 */ /* 0x000fe2000b7fe4ff */
[--C-:B------:R-:W-:Y:S01]  /*0cb0*/  @P0 IMAD.MOV.U32 R6, RZ, RZ, R5.reuse ;  /* 0x000000ffff060224 */ /* 0x100fe200078e0005 */
[-C--:B------:R-:W-:Y:S01]  /*0cc0*/  @P1 MOV R14, R5.reuse ;  /* 0x00000005000e1202 */ /* 0x080fe20000000f00 */
[--C-:B------:R-:W-:Y:S01]  /*0cd0*/  @P2 IMAD.MOV.U32 R15, RZ, RZ, R5.reuse ;  /* 0x000000ffff0f2224 */ /* 0x100fe200078e0005 */
[----:B------:R-:W-:Y:S01]  /*0ce0*/  @P5 MOV R18, R5 ;  /* 0x0000000500125202 */ /* 0x000fe20000000f00 */
[--C-:B------:R-:W-:Y:S02]  /*0cf0*/  @P3 IMAD.MOV.U32 R16, RZ, RZ, R5.reuse ;  /* 0x000000ffff103224 */ /* 0x100fe400078e0005 */
[----:B------:R-:W-:Y:S01]  /*0d00*/  @P4 IMAD.MOV.U32 R17, RZ, RZ, R5 ;  /* 0x000000ffff114224 */ /* 0x000fe200078e0005 */
[----:B------:R-:W-:Y:S06]  /*0d10*/  BRA.U UP0, `(.L_x_7) ;  /* 0xfffffffd00a07547 */ /* 0x000fec000b83ffff */
[----:B------:R-:W-:Y:S01]  /*0d20*/  SHF.R.U32.HI R9, RZ, 0x17, R3 ;  /* 0x00000017ff097819 */ /* 0x000fe20000011603 */
[----:B------:R-:W-:Y:S03]  /*0d30*/  BSSY.RECONVERGENT B1, `(.L_x_8) ;  /* 0x0000027000017945 */ /* 0x000fe60003800200 */
[C---:B------:R-:W-:Y:S02]  /*0d40*/  LOP3.LUT R5, R9.reuse, 0xe0, RZ, 0xc0, !PT ;  /* 0x000000e009057812 */ /* 0x040fe400078ec0ff */
[----:B------:R-:W-:-:S03]  /*0d50*/  LOP3.LUT P6, RZ, R9, 0x1f, RZ, 0xc0, !PT ;  /* 0x0000001f09ff7812 */ /* 0x000fc600078cc0ff */
[----:B------:R-:W-:-:S05]  /*0d60*/  VIADD R5, R5, 0xffffff80 ;  /* 0xffffff8005057836 */ /* 0x000fca0000000000 */
[----:B------:R-:W-:-:S05]  /*0d70*/  SHF.R.U32.HI R5, RZ, 0x5, R5 ;  /* 0x00000005ff057819 */ /* 0x000fca0000011605 */
[----:B------:R-:W-:-:S05]  /*0d80*/  IMAD.U32 R10, R5, -0x4, RZ ;  /* 0xfffffffc050a7824 */ /* 0x000fca00078e00ff */
[C---:B------:R-:W-:Y:S02]  /*0d90*/  ISETP.EQ.AND P3, PT, R10.reuse, -0x18, PT ;  /* 0xffffffe80a00780c */ /* 0x040fe40003f62270 */
[C---:B------:R-:W-:Y:S02]  /*0da0*/  ISETP.EQ.AND P4, PT, R10.reuse, -0x14, PT ;  /* 0xffffffec0a00780c */ /* 0x040fe40003f82270 */
[C---:B------:R-:W-:Y:S02]  /*0db0*/  ISETP.EQ.AND P2, PT, R10.reuse, -0x10, PT ;  /* 0xfffffff00a00780c */ /* 0x040fe40003f42270 */
[C---:B------:R-:W-:Y:S02]  /*0dc0*/  ISETP.EQ.AND P1, PT, R10.reuse, -0xc, PT ;  /* 0xfffffff40a00780c */ /* 0x040fe40003f22270 */
[C---:B------:R-:W-:Y:S02]  /*0dd0*/  ISETP.EQ.AND P0, PT, R10.reuse, -0x8, PT ;  /* 0xfffffff80a00780c */ /* 0x040fe40003f02270 */
[----:B------:R-:W-:-:S03]  /*0de0*/  ISETP.EQ.AND P5, PT, R10, RZ, PT ;  /* 0x000000ff0a00720c */ /* 0x000fc60003fa2270 */
[----:B------:R-:W-:Y:S02]  /*0df0*/  @P3 MOV R5, R6 ;  /* 0x0000000600053202 */ /* 0x000fe40000000f00 */
[C---:B------:R-:W-:Y:S01]  /*0e00*/  ISETP.EQ.AND P3, PT, R10.reuse, -0x4, PT ;  /* 0xfffffffc0a00780c */ /* 0x040fe20003f62270 */
[----:B------:R-:W-:Y:S02]  /*0e10*/  @P4 IMAD.MOV.U32 R8, RZ, RZ, R6 ;  /* 0x000000ffff084224 */ /* 0x000fe400078e0006 */
[--C-:B------:R-:W-:Y:S01]  /*0e20*/  @P4 IMAD.MOV.U32 R5, RZ, RZ, R14.reuse ;  /* 0x000000ffff054224 */ /* 0x100fe200078e000e */
[----:B------:R-:W-:Y:S01]  /*0e30*/  ISETP.EQ.AND P4, PT, R10, 0x4, PT ;  /* 0x000000040a00780c */ /* 0x000fe20003f82270 */
[----:B------:R-:W-:Y:S01]  /*0e40*/  @P2 IMAD.MOV.U32 R8, RZ, RZ, R14 ;  /* 0x000000ffff082224 */ /* 0x000fe200078e000e */
[----:B------:R-:W-:Y:S01]  /*0e50*/  @P2 MOV R5, R15 ;  /* 0x0000000f00052202 */ /* 0x000fe20000000f00 */
[----:B------:R-:W-:Y:S01]  /*0e60*/  @P1 IMAD.MOV.U32 R8, RZ, RZ, R15 ;  /* 0x000000ffff081224 */ /* 0x000fe200078e000f */
[----:B------:R-:W-:Y:S01]  /*0e70*/  @P0 MOV R8, R16 ;  /* 0x0000001000080202 */ /* 0x000fe20000000f00 */
[----:B------:R-:W-:-:S02]  /*0e80*/  @P1 IMAD.MOV.U32 R5, RZ, RZ, R16 ;  /* 0x000000ffff051224 */ /* 0x000fc400078e0010 */
[--C-:B------:R-:W-:Y:S02]  /*0e90*/  @P0 IMAD.MOV.U32 R5, RZ, RZ, R17.reuse ;  /* 0x000000ffff050224 */ /* 0x100fe400078e0011 */
[----:B------:R-:W-:Y:S01]  /*0ea0*/  @P3 IMAD.MOV.U32 R8, RZ, RZ, R17 ;  /* 0x000000ffff083224 */ /* 0x000fe200078e0011 */
[----:B------:R-:W-:Y:S01]  /*0eb0*/  @P3 MOV R5, R18 ;  /* 0x0000001200053202 */ /* 0x000fe20000000f00 */
[----:B------:R-:W-:Y:S02]  /*0ec0*/  @P5 IMAD.MOV.U32 R8, RZ, RZ, R18 ;  /* 0x000000ffff085224 */ /* 0x000fe400078e0012 */
[----:B------:R-:W-:Y:S01]  /*0ed0*/  @P5 IMAD.MOV.U32 R5, RZ, RZ, R0 ;  /* 0x000000ffff055224 */ /* 0x000fe200078e0000 */
[----:B------:R-:W-:Y:S01]  /*0ee0*/  @P4 MOV R8, R0 ;  /* 0x0000000000084202 */ /* 0x000fe20000000f00 */
[----:B------:R-:W-:Y:S06]  /*0ef0*/  @!P6 BRA `(.L_x_9) ;  /* 0x000000000028e947 */ /* 0x000fec0003800000 */
[----:B------:R-:W-:Y:S01]  /*0f00*/  @P1 IMAD.MOV.U32 R6, RZ, RZ, R14 ;  /* 0x000000ffff061224 */ /* 0x000fe200078e000e */
[----:B------:R-:W-:Y:S01]  /*0f10*/  LOP3.LUT R9, R9, 0x1f, RZ, 0xc0, !PT ;  /* 0x0000001f09097812 */ /* 0x000fe200078ec0ff */
[----:B------:R-:W-:Y:S01]  /*0f20*/  @P0 IMAD.MOV.U32 R6, RZ, RZ, R15 ;  /* 0x000000ffff060224 */ /* 0x000fe200078e000f */
[----:B------:R-:W-:Y:S02]  /*0f30*/  ISETP.EQ.AND P0, PT, R10, 0x8, PT ;  /* 0x000000080a00780c */ /* 0x000fe40003f02270 */
[----:B------:R-:W-:Y:S01]  /*0f40*/  @P3 MOV R6, R16 ;  /* 0x0000001000063202 */ /* 0x000fe20000000f00 */
[----:B------:R-:W-:Y:S01]  /*0f50*/  @P5 IMAD.MOV.U32 R6, RZ, RZ, R17 ;  /* 0x000000ffff065224 */ /* 0x000fe200078e0011 */
[----:B------:R-:W-:Y:S01]  /*0f60*/  SHF.L.W.U32.HI R5, R8, R9, R5 ;  /* 0x0000000908057219 */ /* 0x000fe20000010e05 */
[----:B------:R-:W-:-:S08]  /*0f70*/  @P4 IMAD.MOV.U32 R6, RZ, RZ, R18 ;  /* 0x000000ffff064224 */ /* 0x000fd000078e0012 */
[----:B------:R-:W-:-:S04]  /*0f80*/  @P0 MOV R6, R0 ;  /* 0x0000000000060202 */ /* 0x000fc80000000f00 */
[----:B------:R-:W-:-:S07]  /*0f90*/  SHF.L.W.U32.HI R8, R6, R9, R8 ;  /* 0x0000000906087219 */ /* 0x000fce0000010e08 */
.L_x_9:
[----:B------:R-:W-:Y:S05]  /*0fa0*/  BSYNC.RECONVERGENT B1 ;  /* 0x0000000000017941 */ /* 0x000fea0003800200 */
.L_x_8:
[C-C-:B------:R-:W-:Y:S01]  /*0fb0*/  SHF.L.W.U32.HI R0, R8.reuse, 0x2, R5.reuse ;  /* 0x0000000208007819 */ /* 0x140fe20000010e05 */
[----:B------:R-:W-:Y:S01]  /*0fc0*/  IMAD.SHL.U32 R8, R8, 0x4, RZ ;  /* 0x0000000408087824 */ /* 0x000fe200078e00ff */
[----:B------:R-:W-:Y:S01]  /*0fd0*/  UMOV UR4, 0x54442d19 ;  /* 0x54442d1900047882 */ /* 0x000fe20000000000 */
[----:B------:R-:W-:Y:S01]  /*0fe0*/  UMOV UR5, 0x3bf921fb ;  /* 0x3bf921fb00057882 */ /* 0x000fe20000000000 */
[----:B------:R-:W-:Y:S02]  /*0ff0*/  SHF.R.S32.HI R9, RZ, 0x1f, R0 ;  /* 0x0000001fff097819 */ /* 0x000fe40000011400 */
[----:B------:R-:W-:Y:S02]  /*1000*/  SHF.R.U32.HI R5, RZ, 0x1e, R5 ;  /* 0x0000001eff057819 */ /* 0x000fe40000011605 */
[C---:B------:R-:W-:Y:S02]  /*1010*/  LOP3.LUT R12, R9.reuse, R8, RZ, 0x3c, !PT ;  /* 0x00000008090c7212 */ /* 0x040fe400078e3cff */
[----:B------:R-:W-:-:S02]  /*1020*/  LOP3.LUT R13, R9, R0, RZ, 0x3c, !PT ;  /* 0x00000000090d7212 */ /* 0x000fc400078e3cff */
[----:B------:R-:W-:Y:S02]  /*1030*/  ISETP.GE.AND P1, PT, R3, RZ, PT ;  /* 0x000000ff0300720c */ /* 0x000fe40003f26270 */
[----:B------:R-:W0:Y:S01]  /*1040*/  I2F.F64.S64 R8, R12 ;  /* 0x0000000c00087312 */ /* 0x000e220000301c00 */
[----:B------:R-:W-:-:S04]  /*1050*/  LOP3.LUT R3, R0, R3, RZ, 0x3c, !PT ;  /* 0x0000000300037212 */ /* 0x000fc800078e3cff */
[----:B------:R-:W-:Y:S01]  /*1060*/  ISETP.GE.AND P0, PT, R3, RZ, PT ;  /* 0x000000ff0300720c */ /* 0x000fe20003f06270 */
[----:B0-----:R-:W-:Y:S01]  /*1070*/  DMUL R10, R8, UR4 ;  /* 0x00000004080a7c28 */ /* 0x001fe20008000000 */
[----:B------:R-:W-:-:S05]  /*1080*/  LEA.HI R8, R0, R5, RZ, 0x1 ;  /* 0x0000000500087211 */ /* 0x000fca00078f08ff */
[----:B------:R-:W-:-:S04]  /*1090*/  IMAD.MOV R0, RZ, RZ, -R8 ;  /* 0x000000ffff007224 */ /* 0x000fc800078e0a08 */
[----:B------:R-:W0:Y:S01]  /*10a0*/  F2F.F32.F64 R10, R10 ;  /* 0x0000000a000a7310 */ /* 0x000e220000301000 */
[----:B------:R-:W-:Y:S02]  /*10b0*/  @!P1 MOV R8, R0 ;  /* 0x0000000000089202 */ /* 0x000fe40000000f00 */
[----:B0-----:R-:W-:-:S07]  /*10c0*/  FSEL R5, -R10, R10, !P0 ;  /* 0x0000000a0a057208 */ /* 0x001fce0004000100 */
.L_x_6:
[----:B------:R-:W-:Y:S05]  /*10d0*/  BSYNC.RECONVERGENT B0 ;  /* 0x0000000000007941 */ /* 0x000fea0003800200 */
.L_x_5:
[----:B------:R-:W-:Y:S01]  /*10e0*/  VIADD R0, R4, 0xf3000000 ;  /* 0xf300000004007836 */ /* 0x000fe20000000000 */
[----:B------:R0:W1:Y:S01]  /*10f0*/  MUFU.RSQ R3, R4 ;  /* 0x0000000400037308 */ /* 0x0000620000001400 */
[----:B------:R-:W-:Y:S03]  /*1100*/  BSSY.RECONVERGENT B0, `(.L_x_10) ;  /* 0x000000a000007945 */ /* 0x000fe60003800200 */
[----:B------:R-:W-:-:S13]  /*1110*/  ISETP.GT.U32.AND P0, PT, R0, 0x727fffff, PT ;  /* 0x727fffff0000780c */ /* 0x000fda0003f04070 */
[----:B01----:R-:W-:Y:S05]  /*1120*/  @!P0 BRA `(.L_x_11) ;  /* 0x00000000000c8947 */ /* 0x003fea0003800000 */
[----:B------:R-:W-:-:S07]  /*1130*/  MOV R12, 0x1150 ;  /* 0x00001150000c7802 */ /* 0x000fce0000000f00 */
[----:B------:R-:W-:Y:S05]  /*1140*/  CALL.REL.NOINC `($__internal_0_$__cuda_sm20_sqrt_rn_f32_slowpath) ;  /* 0x0000000000847944 */ /* 0x000fea0003c00000 */
[----:B------:R-:W-:Y:S05]  /*1150*/  BRA `(.L_x_12) ;  /* 0x0000000000107947 */ /* 0x000fea0003800000 */
.L_x_11:
[----:B------:R-:W-:Y:S01]  /*1160*/  FMUL.FTZ R9, R4, R3 ;  /* 0x0000000304097220 */ /* 0x000fe20000410000 */
[----:B------:R-:W-:-:S03]  /*1170*/  FMUL.FTZ R3, R3, 0.5 ;  /* 0x3f00000003037820 */ /* 0x000fc60000410000 */
[----:B------:R-:W-:-:S04]  /*1180*/  FFMA R4, -R9, R9, R4 ;  /* 0x0000000909047223 */ /* 0x000fc80000000104 */
[----:B------:R-:W-:-:S07]  /*1190*/  FFMA R4, R4, R3, R9 ;  /* 0x0000000304047223 */ /* 0x000fce0000000009 */
.L_x_12:
[----:B------:R-:W-:Y:S05]  /*11a0*/  BSYNC.RECONVERGENT B0 ;  /* 0x0000000000007941 */ /* 0x000fea0003800200 */
.L_x_10:
[----:B------:R-:W-:Y:S02]  /*11b0*/  HFMA2 R12, -RZ, RZ, 1.0078125, -8.98838043212890625e-05 ;  /* 0x3c0885e4ff0c7431 */ /* 0x000fe400000001ff */
[----:B------:R-:W-:Y:S02]  /*11c0*/  IMAD.MOV.U32 R6, RZ, RZ, 0x37cbac00 ;  /* 0x37cbac00ff067424 */ /* 0x000fe400078e00ff */
[----:B------:R-:W-:Y:S01]  /*11d0*/  FMUL R3, R5, R5 ;  /* 0x0000000505037220 */ /* 0x000fe20000400000 */
[----:B------:R-:W-:Y:S01]  /*11e0*/  LOP3.LUT R0, R8, 0x1, RZ, 0xc0, !PT ;  /* 0x0000000108007812 */ /* 0x000fe200078ec0ff */
[----:B------:R-:W0:Y:S01]  /*11f0*/  LDC.64 R10, c[0x0][0x390] ;  /* 0x0000e400ff0a7b82 */ /* 0x000e220000000a00 */
[----:B------:R-:W-:Y:S02]  /*1200*/  IMAD.MOV.U32 R13, RZ, RZ, 0x3e2aaaa8 ;  /* 0x3e2aaaa8ff0d7424 */ /* 0x000fe400078e00ff */
[----:B------:R-:W-:Y:S01]  /*1210*/  FFMA R6, R3, R6, -0.0013887860113754868507 ;  /* 0xbab607ed03067423 */ /* 0x000fe20000000006 */
[----:B------:R-:W-:Y:S01]  /*1220*/  ISETP.NE.U32.AND P0, PT, R0, 0x1, PT ;  /* 0x000000010000780c */ /* 0x000fe20003f05070 */
[----:B------:R-:W-:-:S02]  /*1230*/  VIADD R0, R8, 0x1 ;  /* 0x0000000108007836 */ /* 0x000fc40000000000 */
[----:B------:R-:W-:Y:S01]  /*1240*/  FMUL R7, R7, R4 ;  /* 0x0000000407077220 */ /* 0x000fe20000400000 */
[----:B------:R-:W-:Y:S01]  /*1250*/  FSEL R6, R6, -0.00019574658654164522886, P0 ;  /* 0xb94d415306067808 */ /* 0x000fe20000000000 */
[----:B------:R-:W1:Y:S01]  /*1260*/  LDC.64 R8, c[0x0][0x398] ;  /* 0x0000e600ff087b82 */ /* 0x000e620000000a00 */
[----:B------:R-:W-:Y:S02]  /*1270*/  FSEL R12, R12, 0.041666727513074874878, !P0 ;  /* 0x3d2aaabb0c0c7808 */ /* 0x000fe40004000000 */
[----:B------:R-:W-:Y:S02]  /*1280*/  LOP3.LUT P1, RZ, R0, 0x2, RZ, 0xc0, !PT ;  /* 0x0000000200ff7812 */ /* 0x000fe4000782c0ff */
[----:B------:R-:W-:Y:S01]  /*1290*/  FSEL R13, -R13, -0.4999999701976776123, !P0 ;  /* 0xbeffffff0d0d7808 */ /* 0x000fe20004000100 */
[----:B------:R-:W-:Y:S01]  /*12a0*/  FFMA R6, R3, R6, R12 ;  /* 0x0000000603067223 */ /* 0x000fe2000000000c */
[----:B------:R-:W-:-:S03]  /*12b0*/  FSEL R0, R5, 1, !P0 ;  /* 0x3f80000005007808 */ /* 0x000fc60004000000 */
[C---:B------:R-:W-:Y:S02]  /*12c0*/  FFMA R6, R3.reuse, R6, R13 ;  /* 0x0000000603067223 */ /* 0x040fe4000000000d */
[----:B------:R-:W-:-:S04]  /*12d0*/  FFMA R3, R3, R0, RZ ;  /* 0x0000000003037223 */ /* 0x000fc800000000ff */
[----:B------:R-:W-:Y:S01]  /*12e0*/  FFMA R3, R3, R6, R0 ;  /* 0x0000000603037223 */ /* 0x000fe20000000000 */
[----:B0-----:R-:W-:-:S04]  /*12f0*/  IMAD.WIDE R10, R2, 0x4, R10 ;  /* 0x00000004020a7825 */ /* 0x001fc800078e020a */
[----:B------:R-:W-:Y:S01]  /*1300*/  @P1 FADD R3, RZ, -R3 ;  /* 0x80000003ff031221 */ /* 0x000fe20000000000 */
[----:B------:R-:W-:Y:S03]  /*1310*/  STG.E desc[UR6][R10.64], R7 ;  /* 0x000000070a007986 */ /* 0x000fe6000c101906 */
[----:B------:R-:W-:Y:S01]  /*1320*/  FMUL R3, R3, R4 ;  /* 0x0000000403037220 */ /* 0x000fe20000400000 */
[----:B-1----:R-:W-:-:S05]  /*1330*/  IMAD.WIDE R8, R2, 0x4, R8 ;  /* 0x0000000402087825 */ /* 0x002fca00078e0208 */
[----:B------:R-:W-:Y:S01]  /*1340*/  STG.E desc[UR6][R8.64], R3 ;  /* 0x0000000308007986 */ /* 0x000fe2000c101906 */
[----:B------:R-:W-:Y:S05]  /*1350*/  EXIT ;  /* 0x000000000000794d */ /* 0x000fea0003800000 */
        .weak           $__internal_0_$__cuda_sm20_sqrt_rn_f32_slowpath
        .type           $__internal_0_$__cuda_sm20_sqrt_rn_f32_slowpath,@function
        .size           $__internal_0_$__cuda_sm20_sqrt_rn_f32_slowpath,(.L_x_15 - $__internal_0_$__cuda_sm20_sqrt_rn_f32_slowpath)
$__internal_0_$__cuda_sm20_sqrt_rn_f32_slowpath:
[----:B------:R-:W-:-:S13]  /*1360*/  LOP3.LUT P0, RZ, R4, 0x7fffffff, RZ, 0xc0, !PT ;  /* 0x7fffffff04ff7812 */ /* 0x000fda000780c0ff */
[----:B------:R-:W-:Y:S05]  /*1370*/  @!P0 BRA `(.L_x_13) ;  /* 0x0000000000448947 */ /* 0x000fea0003800000 */
[----:B------:R-:W-:Y:S02]  /*1380*/  FSETP.GEU.FTZ.AND P0, PT, R4, RZ, PT ;  /* 0x000000ff0400720b */ /* 0x000fe40003f1e000 */
[----:B------:R-:W-:-:S11]  /*1390*/  MOV R0, R4 ;  /* 0x0000000400007202 */ /* 0x000fd60000000f00 */
[----:B------:R-:W-:Y:S01]  /*13a0*/  @!P0 IMAD.MOV.U32 R4, RZ, RZ, 0x7fffffff ;  /* 0x7fffffffff048424 */ /* 0x000fe200078e00ff */
[----:B------:R-:W-:Y:S06]  /*13b0*/  @!P0 BRA `(.L_x_13) ;  /* 0x0000000000348947 */ /* 0x000fec0003800000 */
[----:B------:R-:W-:-:S13]  /*13c0*/  FSETP.GTU.FTZ.AND P0, PT, |R0|, +INF , PT ;  /* 0x7f8000000000780b */ /* 0x000fda0003f1c200 */
[----:B------:R-:W-:Y:S01]  /*13d0*/  @P0 FADD.FTZ R4, R0, 1 ;  /* 0x3f80000000040421 */ /* 0x000fe20000010000 */
[----:B------:R-:W-:Y:S06]  /*13e0*/  @P0 BRA `(.L_x_13) ;  /* 0x0000000000280947 */ /* 0x000fec0003800000 */
[----:B------:R-:W-:-:S13]  /*13f0*/  FSETP.NEU.FTZ.AND P0, PT, |R0|, +INF , PT ;  /* 0x7f8000000000780b */ /* 0x000fda0003f1d200 */
[----:B------:R-:W-:-:S04]  /*1400*/  @P0 FFMA R3, R0, 1.84467440737095516160e+19, RZ ;  /* 0x5f80000000030823 */ /* 0x000fc800000000ff */
[----:B------:R-:W0:Y:S02]  /*1410*/  @P0 MUFU.RSQ R4, R3 ;  /* 0x0000000300040308 */ /* 0x000e240000001400 */
[----:B0-----:R-:W-:Y:S01]  /*1420*/  @P0 FMUL.FTZ R6, R3, R4 ;  /* 0x0000000403060220 */ /* 0x001fe20000410000 */
[----:B------:R-:W-:Y:S01]  /*1430*/  @P0 FMUL.FTZ R10, R4, 0.5 ;  /* 0x3f000000040a0820 */ /* 0x000fe20000410000 */
[----:B------:R-:W-:Y:S02]  /*1440*/  @!P0 IMAD.MOV.U32 R4, RZ, RZ, R0 ;  /* 0x000000ffff048224 */ /* 0x000fe400078e0000 */
[----:B------:R-:W-:-:S04]  /*1450*/  @P0 FADD.FTZ R9, -R6, -RZ ;  /* 0x800000ff06090221 */ /* 0x000fc80000010100 */
[----:B------:R-:W-:-:S04]  /*1460*/  @P0 FFMA R9, R6, R9, R3 ;  /* 0x0000000906090223 */ /* 0x000fc80000000003 */
[----:B------:R-:W-:-:S04]  /*1470*/  @P0 FFMA R9, R9, R10, R6 ;  /* 0x0000000a09090223 */ /* 0x000fc80000000006 */
[----:B------:R-:W-:-:S07]  /*1480*/  @P0 FMUL.FTZ R4, R9, 2.3283064365386962891e-10 ;  /* 0x2f80000009040820 */ /* 0x000fce0000410000 */
.L_x_13:
[----:B------:R-:W-:Y:S01]  /*1490*/  MOV R10, R12 ;  /* 0x0000000c000a7202 */ /* 0x000fe20000000f00 */
[----:B------:R-:W-:-:S04]  /*14a0*/  IMAD.MOV.U32 R11, RZ, RZ, 0x0 ;  /* 0x00000000ff0b7424 */ /* 0x000fc800078e00ff */
[----:B------:R-:W-:Y:S05]  /*14b0*/  RET.REL.NODEC R10 `(_Z14norm_transformPfS_S_S_i) ;  /* 0xffffffe80ad07950 */ /* 0x000fea0003c3ffff */
.L_x_14:
[----:B------:R-:W-:-:S00]  /*14c0*/  BRA `(.L_x_14) ;  /* 0xfffffffc00fc7947 */ /* 0x000fc0000383ffff */
[----:B------:R-:W-:-:S00]  /*14d0*/  NOP ;  /* 0x0000000000007918 */ /* 0x000fc00000000000 */
        /* <DEDUP_REMOVED lines=10> */
.L_x_15:


//--------------------- .nv.global.init           --------------------------
	.section	.nv.global.init,"aw",@progbits
	.align	4
.nv.global.init:
	.type		__cudart_i2opi_f,@object
	.size		__cudart_i2opi_f,(.L_0 - __cudart_i2opi_f)
__cudart_i2opi_f:
        /*0000*/ 	.byte	0x41, 0x90, 0x43, 0x3c, 0x99, 0x95, 0x62, 0xdb, 0xc0, 0xdd, 0x34, 0xf5, 0xd1, 0x57, 0x27, 0xfc
        /*0010*/ 	.byte	0x29, 0x15, 0x44, 0x4e, 0x6e, 0x83, 0xf9, 0xa2
.L_0:


//--------------------- .nv.shared.reserved.0     --------------------------
	.section	.nv.shared.reserved.0,"aw",@nobits
	.weak		__nv_reservedSMEM_offset_0_alias
	.size		__nv_reservedSMEM_offset_0_alias, 0, 64
	.other		__nv_reservedSMEM_offset_0_alias,@"STO_CUDA_RESERVED_SHARED STV_DEFAULT"
__nv_reservedSMEM_offset_0_alias:
	.zero		0
	.zero		64


//--------------------- .nv.constant0._Z14norm_transformPfS_S_S_i --------------------------
	.section	.nv.constant0._Z14norm_transformPfS_S_S_i,"a",@progbits
	.sectionflags	@""
	.align	4
.nv.constant0._Z14norm_transformPfS_S_S_i:
	.zero		932


//--------------------- SYMBOLS --------------------------

	.type		.nv.reservedSmem.offset0,@object
	.size		.nv.reservedSmem.offset0,0x4
